//
// Generated by NVIDIA NVVM Compiler
//
// Compiler Build ID: CL-36424714
// Cuda compilation tools, release 13.0, V13.0.88
// Based on NVVM 20.0.0
//

.version 9.0
.target sm_100
.address_size 64

	// .globl	_Z8mykernelPfPKfi

.visible .entry _Z8mykernelPfPKfi(
	.param .u64 .ptr .align 1 _Z8mykernelPfPKfi_param_0,
	.param .u64 .ptr .align 1 _Z8mykernelPfPKfi_param_1,
	.param .u32 _Z8mykernelPfPKfi_param_2
)
{
	.reg .pred 	%p<10>;
	.reg .b32 	%r<81>;
	.reg .b32 	%f<82>;
	.reg .b64 	%rd<46>;

	ld.param.u64 	%rd3, [_Z8mykernelPfPKfi_param_0];
	ld.param.u64 	%rd4, [_Z8mykernelPfPKfi_param_1];
	ld.param.u32 	%r44, [_Z8mykernelPfPKfi_param_2];
	cvta.to.global.u64 	%rd1, %rd4;
	mov.u32 	%r45, %tid.x;
	mov.u32 	%r46, %ctaid.x;
	mov.u32 	%r47, %ntid.x;
	mad.lo.s32 	%r1, %r46, %r47, %r45;
	mov.u32 	%r2, %tid.y;
	mov.u32 	%r48, %ctaid.y;
	mov.u32 	%r49, %ntid.y;
	mul.lo.s32 	%r3, %r48, %r49;
	add.s32 	%r50, %r3, %r2;
	max.s32 	%r51, %r1, %r50;
	setp.ge.s32 	%p1, %r51, %r44;
	@%p1 bra 	$L__BB0_13;
	mul.lo.s32 	%r5, %r44, %r1;
	and.b32  	%r6, %r44, 7;
	setp.lt.u32 	%p2, %r44, 8;
	mov.f32 	%f81, 0f7F800000;
	mov.b32 	%r79, 0;
	@%p2 bra 	$L__BB0_4;
	and.b32  	%r79, %r44, 2147483640;
	neg.s32 	%r77, %r79;
	add.s32 	%r53, %r2, %r44;
	add.s32 	%r76, %r53, %r3;
	shl.b32 	%r10, %r44, 3;
	shl.b32 	%r54, %r44, 1;
	add.s32 	%r75, %r50, %r54;
	mad.lo.s32 	%r74, %r44, 3, %r50;
	shl.b32 	%r55, %r44, 2;
	add.s32 	%r73, %r50, %r55;
	mad.lo.s32 	%r72, %r44, 5, %r50;
	mad.lo.s32 	%r71, %r44, 6, %r50;
	mad.lo.s32 	%r70, %r44, 7, %r50;
	add.s64 	%rd2, %rd1, 16;
	mov.f32 	%f81, 0f7F800000;
	mov.u32 	%r68, %r5;
	mov.u32 	%r69, %r50;
$L__BB0_3:
	.pragma "nounroll";
	mul.wide.s32 	%rd5, %r68, 4;
	add.s64 	%rd6, %rd2, %rd5;
	ld.global.f32 	%f16, [%rd6+-16];
	mul.wide.u32 	%rd7, %r69, 4;
	add.s64 	%rd8, %rd1, %rd7;
	ld.global.f32 	%f17, [%rd8];
	add.f32 	%f18, %f16, %f17;
	min.f32 	%f19, %f81, %f18;
	ld.global.f32 	%f20, [%rd6+-12];
	mul.wide.u32 	%rd9, %r76, 4;
	add.s64 	%rd10, %rd1, %rd9;
	ld.global.f32 	%f21, [%rd10];
	add.f32 	%f22, %f20, %f21;
	min.f32 	%f23, %f19, %f22;
	ld.global.f32 	%f24, [%rd6+-8];
	mul.wide.u32 	%rd11, %r75, 4;
	add.s64 	%rd12, %rd1, %rd11;
	ld.global.f32 	%f25, [%rd12];
	add.f32 	%f26, %f24, %f25;
	min.f32 	%f27, %f23, %f26;
	ld.global.f32 	%f28, [%rd6+-4];
	mul.wide.u32 	%rd13, %r74, 4;
	add.s64 	%rd14, %rd1, %rd13;
	ld.global.f32 	%f29, [%rd14];
	add.f32 	%f30, %f28, %f29;
	min.f32 	%f31, %f27, %f30;
	ld.global.f32 	%f32, [%rd6];
	mul.wide.u32 	%rd15, %r73, 4;
	add.s64 	%rd16, %rd1, %rd15;
	ld.global.f32 	%f33, [%rd16];
	add.f32 	%f34, %f32, %f33;
	min.f32 	%f35, %f31, %f34;
	ld.global.f32 	%f36, [%rd6+4];
	mul.wide.u32 	%rd17, %r72, 4;
	add.s64 	%rd18, %rd1, %rd17;
	ld.global.f32 	%f37, [%rd18];
	add.f32 	%f38, %f36, %f37;
	min.f32 	%f39, %f35, %f38;
	ld.global.f32 	%f40, [%rd6+8];
	mul.wide.u32 	%rd19, %r71, 4;
	add.s64 	%rd20, %rd1, %rd19;
	ld.global.f32 	%f41, [%rd20];
	add.f32 	%f42, %f40, %f41;
	min.f32 	%f43, %f39, %f42;
	ld.global.f32 	%f44, [%rd6+12];
	mul.wide.u32 	%rd21, %r70, 4;
	add.s64 	%rd22, %rd1, %rd21;
	ld.global.f32 	%f45, [%rd22];
	add.f32 	%f46, %f44, %f45;
	min.f32 	%f81, %f43, %f46;
	add.s32 	%r77, %r77, 8;
	add.s32 	%r76, %r76, %r10;
	add.s32 	%r75, %r75, %r10;
	add.s32 	%r74, %r74, %r10;
	add.s32 	%r73, %r73, %r10;
	add.s32 	%r72, %r72, %r10;
	add.s32 	%r71, %r71, %r10;
	add.s32 	%r70, %r70, %r10;
	add.s32 	%r69, %r69, %r10;
	add.s32 	%r68, %r68, 8;
	setp.ne.s32 	%p3, %r77, 0;
	@%p3 bra 	$L__BB0_3;
$L__BB0_4:
	setp.eq.s32 	%p4, %r6, 0;
	@%p4 bra 	$L__BB0_12;
	and.b32  	%r38, %r44, 3;
	setp.lt.u32 	%p5, %r6, 4;
	@%p5 bra 	$L__BB0_7;
	add.s32 	%r56, %r79, %r5;
	mul.wide.s32 	%rd23, %r56, 4;
	add.s64 	%rd24, %rd1, %rd23;
	ld.global.f32 	%f48, [%rd24];
	mad.lo.s32 	%r57, %r79, %r44, %r50;
	mul.wide.u32 	%rd25, %r57, 4;
	add.s64 	%rd26, %rd1, %rd25;
	ld.global.f32 	%f49, [%rd26];
	add.f32 	%f50, %f48, %f49;
	min.f32 	%f51, %f81, %f50;
	ld.global.f32 	%f52, [%rd24+4];
	add.s32 	%r58, %r57, %r44;
	mul.wide.u32 	%rd27, %r58, 4;
	add.s64 	%rd28, %rd1, %rd27;
	ld.global.f32 	%f53, [%rd28];
	add.f32 	%f54, %f52, %f53;
	min.f32 	%f55, %f51, %f54;
	ld.global.f32 	%f56, [%rd24+8];
	add.s32 	%r59, %r58, %r44;
	mul.wide.u32 	%rd29, %r59, 4;
	add.s64 	%rd30, %rd1, %rd29;
	ld.global.f32 	%f57, [%rd30];
	add.f32 	%f58, %f56, %f57;
	min.f32 	%f59, %f55, %f58;
	ld.global.f32 	%f60, [%rd24+12];
	add.s32 	%r60, %r59, %r44;
	mul.wide.u32 	%rd31, %r60, 4;
	add.s64 	%rd32, %rd1, %rd31;
	ld.global.f32 	%f61, [%rd32];
	add.f32 	%f62, %f60, %f61;
	min.f32 	%f81, %f59, %f62;
	add.s32 	%r79, %r79, 4;
$L__BB0_7:
	setp.eq.s32 	%p6, %r38, 0;
	@%p6 bra 	$L__BB0_12;
	setp.eq.s32 	%p7, %r38, 1;
	@%p7 bra 	$L__BB0_10;
	add.s32 	%r61, %r79, %r5;
	mul.wide.s32 	%rd33, %r61, 4;
	add.s64 	%rd34, %rd1, %rd33;
	ld.global.f32 	%f64, [%rd34];
	mad.lo.s32 	%r62, %r79, %r44, %r50;
	mul.wide.u32 	%rd35, %r62, 4;
	add.s64 	%rd36, %rd1, %rd35;
	ld.global.f32 	%f65, [%rd36];
	add.f32 	%f66, %f64, %f65;
	min.f32 	%f67, %f81, %f66;
	ld.global.f32 	%f68, [%rd34+4];
	add.s32 	%r63, %r62, %r44;
	mul.wide.u32 	%rd37, %r63, 4;
	add.s64 	%rd38, %rd1, %rd37;
	ld.global.f32 	%f69, [%rd38];
	add.f32 	%f70, %f68, %f69;
	min.f32 	%f81, %f67, %f70;
	add.s32 	%r79, %r79, 2;
$L__BB0_10:
	and.b32  	%r64, %r44, 1;
	setp.eq.b32 	%p8, %r64, 1;
	not.pred 	%p9, %p8;
	@%p9 bra 	$L__BB0_12;
	add.s32 	%r65, %r79, %r5;
	mul.wide.s32 	%rd39, %r65, 4;
	add.s64 	%rd40, %rd1, %rd39;
	ld.global.f32 	%f71, [%rd40];
	mad.lo.s32 	%r66, %r79, %r44, %r50;
	mul.wide.u32 	%rd41, %r66, 4;
	add.s64 	%rd42, %rd1, %rd41;
	ld.global.f32 	%f72, [%rd42];
	add.f32 	%f73, %f71, %f72;
	min.f32 	%f81, %f81, %f73;
$L__BB0_12:
	add.s32 	%r67, %r5, %r50;
	cvta.to.global.u64 	%rd43, %rd3;
	mul.wide.s32 	%rd44, %r67, 4;
	add.s64 	%rd45, %rd43, %rd44;
	st.global.f32 	[%rd45], %f81;
$L__BB0_13:
	ret;

}


// ===== COMPILED SASS (sm_100) =====

	.target	sm_100

	.elftype	@"ET_EXEC"


//--------------------- .note.nv.tkinfo           --------------------------
	.section	.note.nv.tkinfo,"",@"SHT_NOTE"
	.sectionflags	@"SHF_NOTE_NV_TKINFO"
	.tkinfo
        /*0018*/ 	.word	0x00000002
        /*0030*/ 	.string	""
        /*0030*/ 	.string	"ptxas"
        /*0030*/ 	.string	"Cuda compilation tools, release 13.0, V13.0.88"
        /*0030*/ 	.string	"Build cuda_13.0.r13.0/compiler.36424714_0"
        /*0030*/ 	.string	"-arch sm_100 -m 64 "



//--------------------- .note.nv.cuinfo           --------------------------
	.section	.note.nv.cuinfo,"",@"SHT_NOTE"
	.sectionflags	@"SHF_NOTE_NV_CUINFO"
        /*0018*/ 	.short	0x0002
        /*001a*/ 	.short	0x0064
        /*001c*/ 	.short	0x0082
	.zero		2


//--------------------- .nv.info                  --------------------------
	.section	.nv.info,"",@"SHT_CUDA_INFO"
	.align	4


	//----- nvinfo : EIATTR_REGCOUNT
	.align		4
        /*0000*/ 	.byte	0x04, 0x2f
        /*0002*/ 	.short	(.L_1 - .L_0)
	.align		4
.L_0:
        /*0004*/ 	.word	index@(_Z8mykernelPfPKfi)
        /*0008*/ 	.word	0x00000020


	//----- nvinfo : EIATTR_FRAME_SIZE
	.align		4
.L_1:
        /*000c*/ 	.byte	0x04, 0x11
        /*000e*/ 	.short	(.L_3 - .L_2)
	.align		4
.L_2:
        /*0010*/ 	.word	index@(_Z8mykernelPfPKfi)
        /*0014*/ 	.word	0x00000000


	//----- nvinfo : EIATTR_MIN_STACK_SIZE
	.align		4
.L_3:
        /*0018*/ 	.byte	0x04, 0x12
        /*001a*/ 	.short	(.L_5 - .L_4)
	.align		4
.L_4:
        /*001c*/ 	.word	index@(_Z8mykernelPfPKfi)
        /*0020*/ 	.word	0x00000000
.L_5:


//--------------------- .nv.compat                --------------------------
	.section	.nv.compat,"",@"SHT_CUDA_COMPAT_INFO"
	.align	4
        /*0000*/ 	.byte	0x02, 0x09, 0x00, 0x00, 0x02, 0x02, 0x01, 0x00, 0x02, 0x05, 0x05, 0x00, 0x03, 0x07, 0x01, 0x01
        /*0010*/ 	.byte	0x02, 0x03, 0x00, 0x00, 0x02, 0x06, 0x01, 0x00, 0x04, 0x0b, 0x08, 0x00, 0x09, 0x00, 0x00, 0x00
        /*0020*/ 	.byte	0x00, 0x00, 0x00, 0x00


//--------------------- .nv.info._Z8mykernelPfPKfi --------------------------
	.section	.nv.info._Z8mykernelPfPKfi,"",@"SHT_CUDA_INFO"
	.sectionflags	@""
	.align	4


	//----- nvinfo : EIATTR_CUDA_API_VERSION
	.align		4
        /*0000*/ 	.byte	0x04, 0x37
        /*0002*/ 	.short	(.L_7 - .L_6)
.L_6:
        /*0004*/ 	.word	0x00000082


	//----- nvinfo : EIATTR_KPARAM_INFO
	.align		4
.L_7:
        /*0008*/ 	.byte	0x04, 0x17
        /*000a*/ 	.short	(.L_9 - .L_8)
.L_8:
        /*000c*/ 	.word	0x00000000
        /*0010*/ 	.short	0x0002
        /*0012*/ 	.short	0x0010
        /*0014*/ 	.byte	0x00, 0xf0, 0x11, 0x00


	//----- nvinfo : EIATTR_KPARAM_INFO
	.align		4
.L_9:
        /*0018*/ 	.byte	0x04, 0x17
        /*001a*/ 	.short	(.L_11 - .L_10)
.L_10:
        /*001c*/ 	.word	0x00000000
        /*0020*/ 	.short	0x0001
        /*0022*/ 	.short	0x0008
        /*0024*/ 	.byte	0x00, 0xf5, 0x21, 0x00


	//----- nvinfo : EIATTR_KPARAM_INFO
	.align		4
.L_11:
        /*0028*/ 	.byte	0x04, 0x17
        /*002a*/ 	.short	(.L_13 - .L_12)
.L_12:
        /*002c*/ 	.word	0x00000000
        /*0030*/ 	.short	0x0000
        /*0032*/ 	.short	0x0000
        /*0034*/ 	.byte	0x00, 0xf5, 0x21, 0x00


	//----- nvinfo : EIATTR_SPARSE_MMA_MASK
	.align		4
.L_13:
        /*0038*/ 	.byte	0x03, 0x50
        /*003a*/ 	.short	0x0000


	//----- nvinfo : EIATTR_MAXREG_COUNT
	.align		4
        /*003c*/ 	.byte	0x03, 0x1b
        /*003e*/ 	.short	0x00ff


	//----- nvinfo : EIATTR_MERCURY_ISA_VERSION
	.align		4
        /*0040*/ 	.byte	0x03, 0x5f
        /*0042*/ 	.short	0x0101


	//----- nvinfo : EIATTR_VRC_CTA_INIT_COUNT
	.align		4
        /*0044*/ 	.byte	0x02, 0x4a
	.zero		1
	.zero		1


	//----- nvinfo : EIATTR_EXIT_INSTR_OFFSETS
	.align		4
        /*0048*/ 	.byte	0x04, 0x1c
        /*004a*/ 	.short	(.L_15 - .L_14)


	//   ....[0]....
.L_14:
        /*004c*/ 	.word	0x000000d0


	//   ....[1]....
        /*0050*/ 	.word	0x00000980


	//----- nvinfo : EIATTR_CBANK_PARAM_SIZE
	.align		4
.L_15:
        /*0054*/ 	.byte	0x03, 0x19
        /*0056*/ 	.short	0x0014


	//----- nvinfo : EIATTR_PARAM_CBANK
	.align		4
        /*0058*/ 	.byte	0x04, 0x0a
        /*005a*/ 	.short	(.L_17 - .L_16)
	.align		4
.L_16:
        /*005c*/ 	.word	index@(.nv.constant0._Z8mykernelPfPKfi)
        /*0060*/ 	.short	0x0380
        /*0062*/ 	.short	0x0014


	//----- nvinfo : EIATTR_SW_WAR
	.align		4
.L_17:
        /*0064*/ 	.byte	0x04, 0x36
        /*0066*/ 	.short	(.L_19 - .L_18)
.L_18:
        /*0068*/ 	.word	0x00000008
.L_19:


//--------------------- .nv.callgraph             --------------------------
	.section	.nv.callgraph,"",@"SHT_CUDA_CALLGRAPH"
	.align	4
	.sectionentsize	8
	.align		4
        /*0000*/ 	.word	0x00000000
	.align		4
        /*0004*/ 	.word	0xffffffff
	.align		4
        /*0008*/ 	.word	0x00000000
	.align		4
        /*000c*/ 	.word	0xfffffffe
	.align		4
        /*0010*/ 	.word	0x00000000
	.align		4
        /*0014*/ 	.word	0xfffffffd
	.align		4
        /*0018*/ 	.word	0x00000000
	.align		4
        /*001c*/ 	.word	0xfffffffc


//--------------------- .text._Z8mykernelPfPKfi   --------------------------
	.section	.text._Z8mykernelPfPKfi,"ax",@progbits
	.align	128
        .global         _Z8mykernelPfPKfi
        .type           _Z8mykernelPfPKfi,@function
        .size           _Z8mykernelPfPKfi,(.L_x_5 - _Z8mykernelPfPKfi)
        .other          _Z8mykernelPfPKfi,@"STO_CUDA_ENTRY STV_DEFAULT"
_Z8mykernelPfPKfi:
.text._Z8mykernelPfPKfi:
[----:B------:R-:W-:Y:S01]  /*0000*/  LDC R1, c[0x0][0x37c] ;  /* 0x0000df00ff017b82 */ /* 0x000fe20000000800 */
[----:B------:R-:W0:Y:S07]  /*0010*/  S2R R4, SR_TID.X ;  /* 0x0000000000047919 */ /* 0x000e2e0000002100 */
[----:B------:R-:W1:Y:S01]  /*0020*/  S2UR UR4, SR_CTAID.Y ;  /* 0x00000000000479c3 */ /* 0x000e620000002600 */
[----:B------:R-:W2:Y:S07]  /*0030*/  S2R R9, SR_TID.Y ;  /* 0x0000000000097919 */ /* 0x000eae0000002200 */
[----:B------:R-:W0:Y:S08]  /*0040*/  S2UR UR6, SR_CTAID.X ;  /* 0x00000000000679c3 */ /* 0x000e300000002500 */
[----:B------:R-:W0:Y:S01]  /*0050*/  LDC R3, c[0x0][0x360] ;  /* 0x0000d800ff037b82 */ /* 0x000e220000000800 */
[----:B------:R-:W1:Y:S07]  /*0060*/  LDCU UR5, c[0x0][0x364] ;  /* 0x00006c80ff0577ac */ /* 0x000e6e0008000800 */
[----:B------:R-:W3:Y:S01]  /*0070*/  LDC R0, c[0x0][0x390] ;  /* 0x0000e400ff007b82 */ /* 0x000ee20000000800 */
[----:B-1----:R-:W-:Y:S01]  /*0080*/  UIMAD UR4, UR4, UR5, URZ ;  /* 0x00000005040472a4 */ /* 0x002fe2000f8e02ff */
[----:B0-----:R-:W-:-:S05]  /*0090*/  IMAD R4, R3, UR6, R4 ;  /* 0x0000000603047c24 */ /* 0x001fca000f8e0204 */
[----:B--2---:R-:W-:-:S04]  /*00a0*/  IADD3 R3, PT, PT, R9, UR4, RZ ;  /* 0x0000000409037c10 */ /* 0x004fc8000fffe0ff */
[----:B------:R-:W-:-:S04]  /*00b0*/  VIMNMX R5, PT, PT, R4, R3, !PT ;  /* 0x0000000304057248 */ /* 0x000fc80007fe0100 */
[----:B---3--:R-:W-:-:S13]  /*00c0*/  ISETP.GE.AND P0, PT, R5, R0, PT ;  /* 0x000000000500720c */ /* 0x008fda0003f06270 */
[----:B------:R-:W-:Y:S05]  /*00d0*/  @P0 EXIT ;  /* 0x000000000000094d */ /* 0x000fea0003800000 */
[C---:B------:R-:W-:Y:S01]  /*00e0*/  ISETP.GE.U32.AND P1, PT, R0.reuse, 0x8, PT ;  /* 0x000000080000780c */ /* 0x040fe20003f26070 */
[----:B------:R-:W0:Y:S01]  /*00f0*/  LDCU.64 UR8, c[0x0][0x358] ;  /* 0x00006b00ff0877ac */ /* 0x000e220008000a00 */
[----:B------:R-:W-:Y:S01]  /*0100*/  LOP3.LUT R2, R0, 0x7, RZ, 0xc0, !PT ;  /* 0x0000000700027812 */ /* 0x000fe200078ec0ff */
[----:B------:R-:W-:Y:S02]  /*0110*/  HFMA2 R7, -RZ, RZ, 0, 0 ;  /* 0x00000000ff077431 */ /* 0x000fe400000001ff */
[----:B------:R-:W-:Y:S01]  /*0120*/  IMAD R4, R4, R0, RZ ;  /* 0x0000000004047224 */ /* 0x000fe200078e02ff */
[----:B------:R-:W-:Y:S02]  /*0130*/  MOV R6, 0x7f800000 ;  /* 0x7f80000000067802 */ /* 0x000fe40000000f00 */
[----:B------:R-:W-:-:S05]  /*0140*/  ISETP.NE.AND P0, PT, R2, RZ, PT ;  /* 0x000000ff0200720c */ /* 0x000fca0003f05270 */
[----:B------:R-:W-:Y:S08]  /*0150*/  @!P1 BRA `(.L_x_0) ;  /* 0x00000004000c9947 */ /* 0x000ff00003800000 */
[----:B------:R-:W1:Y:S01]  /*0160*/  LDCU.64 UR6, c[0x0][0x388] ;  /* 0x00007100ff0677ac */ /* 0x000e620008000a00 */
[C---:B------:R-:W-:Y:S01]  /*0170*/  LOP3.LUT R7, R0.reuse, 0x7ffffff8, RZ, 0xc0, !PT ;  /* 0x7ffffff800077812 */ /* 0x040fe200078ec0ff */
[C---:B------:R-:W-:Y:S01]  /*0180*/  IMAD R13, R0.reuse, 0x5, R3 ;  /* 0x00000005000d7824 */ /* 0x040fe200078e0203 */
[C---:B------:R-:W-:Y:S01]  /*0190*/  IADD3 R10, PT, PT, R0.reuse, UR4, R9 ;  /* 0x00000004000a7c10 */ /* 0x040fe2000fffe009 */
[C-C-:B------:R-:W-:Y:S01]  /*01a0*/  IMAD R9, R0.reuse, 0x3, R3.reuse ;  /* 0x0000000300097824 */ /* 0x140fe200078e0203 */
[CC--:B------:R-:W-:Y:S01]  /*01b0*/  LEA R5, R0.reuse, R3.reuse, 0x1 ;  /* 0x0000000300057211 */ /* 0x0c0fe200078e08ff */
[C-C-:B------:R-:W-:Y:S01]  /*01c0*/  IMAD R15, R0.reuse, 0x6, R3.reuse ;  /* 0x00000006000f7824 */ /* 0x140fe200078e0203 */
[CC--:B------:R-:W-:Y:S01]  /*01d0*/  LEA R11, R0.reuse, R3.reuse, 0x2 ;  /* 0x00000003000b7211 */ /* 0x0c0fe200078e10ff */
[----:B------:R-:W-:Y:S01]  /*01e0*/  IMAD R25, R0, 0x7, R3 ;  /* 0x0000000700197824 */ /* 0x000fe200078e0203 */
[----:B------:R-:W-:Y:S01]  /*01f0*/  MOV R6, 0x7f800000 ;  /* 0x7f80000000067802 */ /* 0x000fe20000000f00 */
[----:B------:R-:W-:Y:S01]  /*0200*/  IMAD.MOV.U32 R8, RZ, RZ, R4 ;  /* 0x000000ffff087224 */ /* 0x000fe200078e0004 */
[----:B------:R-:W-:-:S02]  /*0210*/  MOV R29, R3 ;  /* 0x00000003001d7202 */ /* 0x000fc40000000f00 */
[----:B------:R-:W-:Y:S01]  /*0220*/  IADD3 R12, PT, PT, -R7, RZ, RZ ;  /* 0x000000ff070c7210 */ /* 0x000fe20007ffe1ff */
[----:B-1----:R-:W-:-:S04]  /*0230*/  UIADD3 UR5, UP0, UPT, UR6, 0x10, URZ ;  /* 0x0000001006057890 */ /* 0x002fc8000ff1e0ff */
[----:B------:R-:W-:-:S12]  /*0240*/  UIADD3.X UR4, UPT, UPT, URZ, UR7, URZ, UP0, !UPT ;  /* 0x00000007ff047290 */ /* 0x000fd800087fe4ff */
.L_x_1:
[----:B------:R-:W1:Y:S01]  /*0250*/  LDC.64 R16, c[0x0][0x388] ;  /* 0x0000e200ff107b82 */ /* 0x000e620000000a00 */
[----:B------:R-:W-:Y:S02]  /*0260*/  MOV R22, UR5 ;  /* 0x0000000500167c02 */ /* 0x000fe40008000f00 */
[----:B------:R-:W-:-:S03]  /*0270*/  MOV R23, UR4 ;  /* 0x0000000400177c02 */ /* 0x000fc60008000f00 */
[----:B------:R-:W-:-:S05]  /*0280*/  IMAD.WIDE R22, R8, 0x4, R22 ;  /* 0x0000000408167825 */ /* 0x000fca00078e0216 */
[----:B0-----:R-:W2:Y:S04]  /*0290*/  LDG.E R24, desc[UR8][R22.64+-0xc] ;  /* 0xfffff40816187981 */ /* 0x001ea8000c1e1900 */
[----:B------:R-:W3:Y:S01]  /*02a0*/  LDG.E R14, desc[UR8][R22.64+-0x10] ;  /* 0xfffff008160e7981 */ /* 0x000ee2000c1e1900 */
[----:B-1----:R-:W-:-:S04]  /*02b0*/  IMAD.WIDE.U32 R18, R10, 0x4, R16 ;  /* 0x000000040a127825 */ /* 0x002fc800078e0010 */
[--C-:B------:R-:W-:Y:S01]  /*02c0*/  IMAD.WIDE.U32 R20, R29, 0x4, R16.reuse ;  /* 0x000000041d147825 */ /* 0x100fe200078e0010 */
[----:B------:R0:W2:Y:S05]  /*02d0*/  LDG.E R27, desc[UR8][R18.64] ;  /* 0x00000008121b7981 */ /* 0x0000aa000c1e1900 */
[----:B------:R2:W3:Y:S01]  /*02e0*/  LDG.E R21, desc[UR8][R20.64] ;  /* 0x0000000814157981 */ /* 0x0004e2000c1e1900 */
[----:B0-----:R-:W-:-:S05]  /*02f0*/  IMAD.WIDE.U32 R18, R5, 0x4, R16 ;  /* 0x0000000405127825 */ /* 0x001fca00078e0010 */
[----:B------:R0:W4:Y:S01]  /*0300*/  LDG.E R28, desc[UR8][R18.64] ;  /* 0x00000008121c7981 */ /* 0x000122000c1e1900 */
[----:B--2---:R-:W-:-:S03]  /*0310*/  FADD R20, R24, R27 ;  /* 0x0000001b18147221 */ /* 0x004fc60000000000 */
[----:B------:R-:W4:Y:S01]  /*0320*/  LDG.E R24, desc[UR8][R22.64+-0x8] ;  /* 0xfffff80816187981 */ /* 0x000f22000c1e1900 */
[----:B---3--:R-:W-:Y:S01]  /*0330*/  FADD R21, R14, R21 ;  /* 0x000000150e157221 */ /* 0x008fe20000000000 */
[----:B------:R-:W-:Y:S02]  /*0340*/  IMAD.WIDE.U32 R26, R9, 0x4, R16 ;  /* 0x00000004091a7825 */ /* 0x000fe400078e0010 */
[----:B------:R-:W2:Y:S02]  /*0350*/  LDG.E R14, desc[UR8][R22.64+-0x4] ;  /* 0xfffffc08160e7981 */ /* 0x000ea4000c1e1900 */
[----:B------:R-:W-:Y:S01]  /*0360*/  FMNMX3 R6, R6, R21, R20, PT ;  /* 0x0000001506067276 */ /* 0x000fe20003800014 */
[--C-:B------:R-:W-:Y:S01]  /*0370*/  IMAD.WIDE.U32 R20, R11, 0x4, R16.reuse ;  /* 0x000000040b147825 */ /* 0x100fe200078e0010 */
[----:B------:R-:W2:Y:S05]  /*0380*/  LDG.E R26, desc[UR8][R26.64] ;  /* 0x000000081a1a7981 */ /* 0x000eaa000c1e1900 */
[----:B------:R-:W3:Y:S01]  /*0390*/  LDG.E R20, desc[UR8][R20.64] ;  /* 0x0000000814147981 */ /* 0x000ee2000c1e1900 */
[----:B0-----:R-:W-:-:S03]  /*03a0*/  IMAD.WIDE.U32 R18, R13, 0x4, R16 ;  /* 0x000000040d127825 */ /* 0x001fc600078e0010 */
[----:B------:R-:W5:Y:S04]  /*03b0*/  LDG.E R27, desc[UR8][R22.64+0x8] ;  /* 0x00000808161b7981 */ /* 0x000f68000c1e1900 */
[----:B------:R-:W5:Y:S04]  /*03c0*/  LDG.E R18, desc[UR8][R18.64] ;  /* 0x0000000812127981 */ /* 0x000f68000c1e1900 */
[----:B------:R-:W5:Y:S01]  /*03d0*/  LDG.E R19, desc[UR8][R22.64+0x4] ;  /* 0x0000040816137981 */ /* 0x000f62000c1e1900 */
[----:B----4-:R-:W-:-:S03]  /*03e0*/  FADD R24, R24, R28 ;  /* 0x0000001c18187221 */ /* 0x010fc60000000000 */
[----:B------:R-:W3:Y:S01]  /*03f0*/  LDG.E R28, desc[UR8][R22.64] ;  /* 0x00000008161c7981 */ /* 0x000ee2000c1e1900 */
[----:B--2---:R-:W-:Y:S01]  /*0400*/  FADD R14, R14, R26 ;  /* 0x0000001a0e0e7221 */ /* 0x004fe20000000000 */
[----:B---3--:R-:W-:Y:S01]  /*0410*/  FADD R26, R28, R20 ;  /* 0x000000141c1a7221 */ /* 0x008fe20000000000 */
[--C-:B------:R-:W-:Y:S01]  /*0420*/  IMAD.WIDE.U32 R20, R15, 0x4, R16.reuse ;  /* 0x000000040f147825 */ /* 0x100fe200078e0010 */
[----:B------:R-:W2:Y:S03]  /*0430*/  LDG.E R28, desc[UR8][R22.64+0xc] ;  /* 0x00000c08161c7981 */ /* 0x000ea6000c1e1900 */
[----:B------:R-:W-:Y:S02]  /*0440*/  IMAD.WIDE.U32 R16, R25, 0x4, R16 ;  /* 0x0000000419107825 */ /* 0x000fe400078e0010 */
[----:B------:R-:W3:Y:S04]  /*0450*/  LDG.E R20, desc[UR8][R20.64] ;  /* 0x0000000814147981 */ /* 0x000ee8000c1e1900 */
[----:B------:R-:W2:Y:S01]  /*0460*/  LDG.E R17, desc[UR8][R16.64] ;  /* 0x0000000810117981 */ /* 0x000ea2000c1e1900 */
[----:B------:R-:W-:-:S04]  /*0470*/  IADD3 R12, PT, PT, R12, 0x8, RZ ;  /* 0x000000080c0c7810 */ /* 0x000fc80007ffe0ff */
[----:B------:R-:W-:Y:S01]  /*0480*/  ISETP.NE.AND P1, PT, R12, RZ, PT ;  /* 0x000000ff0c00720c */ /* 0x000fe20003f25270 */
[----:B-----5:R-:W-:Y:S01]  /*0490*/  FADD R19, R19, R18 ;  /* 0x0000001213137221 */ /* 0x020fe20000000000 */
[----:B------:R-:W-:-:S04]  /*04a0*/  FMNMX3 R6, R6, R24, R14, PT ;  /* 0x0000001806067276 */ /* 0x000fc8000380000e */
[----:B------:R-:W-:Y:S01]  /*04b0*/  FMNMX3 R6, R6, R26, R19, PT ;  /* 0x0000001a06067276 */ /* 0x000fe20003800013 */
[C---:B------:R-:W-:Y:S01]  /*04c0*/  IMAD R10, R0.reuse, 0x8, R10 ;  /* 0x00000008000a7824 */ /* 0x040fe200078e020a */
[C---:B------:R-:W-:Y:S01]  /*04d0*/  LEA R5, R0.reuse, R5, 0x3 ;  /* 0x0000000500057211 */ /* 0x040fe200078e18ff */
[C---:B------:R-:W-:Y:S01]  /*04e0*/  IMAD R25, R0.reuse, 0x8, R25 ;  /* 0x0000000800197824 */ /* 0x040fe200078e0219 */
[C---:B------:R-:W-:Y:S02]  /*04f0*/  LEA R9, R0.reuse, R9, 0x3 ;  /* 0x0000000900097211 */ /* 0x040fe400078e18ff */
[C---:B------:R-:W-:Y:S02]  /*0500*/  LEA R11, R0.reuse, R11, 0x3 ;  /* 0x0000000b000b7211 */ /* 0x040fe400078e18ff */
[C---:B------:R-:W-:Y:S02]  /*0510*/  LEA R13, R0.reuse, R13, 0x3 ;  /* 0x0000000d000d7211 */ /* 0x040fe400078e18ff */
[----:B------:R-:W-:-:S02]  /*0520*/  LEA R15, R0, R15, 0x3 ;  /* 0x0000000f000f7211 */ /* 0x000fc400078e18ff */
[----:B------:R-:W-:Y:S02]  /*0530*/  LEA R29, R0, R29, 0x3 ;  /* 0x0000001d001d7211 */ /* 0x000fe400078e18ff */
[----:B------:R-:W-:Y:S01]  /*0540*/  IADD3 R8, PT, PT, R8, 0x8, RZ ;  /* 0x0000000808087810 */ /* 0x000fe20007ffe0ff */
[----:B---3--:R-:W-:Y:S01]  /*0550*/  FADD R27, R27, R20 ;  /* 0x000000141b1b7221 */ /* 0x008fe20000000000 */
[----:B--2---:R-:W-:-:S05]  /*0560*/  FADD R28, R28, R17 ;  /* 0x000000111c1c7221 */ /* 0x004fca0000000000 */
[----:B------:R-:W-:Y:S01]  /*0570*/  FMNMX3 R6, R6, R27, R28, PT ;  /* 0x0000001b06067276 */ /* 0x000fe2000380001c */
[----:B------:R-:W-:Y:S06]  /*0580*/  @P1 BRA `(.L_x_1) ;  /* 0xfffffffc00301947 */ /* 0x000fec000383ffff */
.L_x_0:
[----:B------:R-:W-:Y:S05]  /*0590*/  @!P0 BRA `(.L_x_2) ;  /* 0x0000000000e88947 */ /* 0x000fea0003800000 */
[----:B------:R-:W-:Y:S02]  /*05a0*/  ISETP.GE.U32.AND P0, PT, R2, 0x4, PT ;  /* 0x000000040200780c */ /* 0x000fe40003f06070 */
[----:B------:R-:W-:-:S04]  /*05b0*/  LOP3.LUT R19, R0, 0x3, RZ, 0xc0, !PT ;  /* 0x0000000300137812 */ /* 0x000fc800078ec0ff */
[----:B------:R-:W-:-:S07]  /*05c0*/  ISETP.NE.AND P1, PT, R19, RZ, PT ;  /* 0x000000ff1300720c */ /* 0x000fce0003f25270 */
[----:B------:R-:W-:Y:S06]  /*05d0*/  @!P0 BRA `(.L_x_3) ;  /* 0x0000000000688947 */ /* 0x000fec0003800000 */
[----:B------:R-:W1:Y:S01]  /*05e0*/  LDC.64 R10, c[0x0][0x388] ;  /* 0x0000e200ff0a7b82 */ /* 0x000e620000000a00 */
[----:B------:R-:W-:Y:S01]  /*05f0*/  IMAD R15, R7, R0, R3 ;  /* 0x00000000070f7224 */ /* 0x000fe200078e0203 */
[----:B------:R-:W-:-:S04]  /*0600*/  IADD3 R9, PT, PT, R4, R7, RZ ;  /* 0x0000000704097210 */ /* 0x000fc80007ffe0ff */
[----:B------:R-:W-:-:S04]  /*0610*/  IADD3 R17, PT, PT, R15, R0, RZ ;  /* 0x000000000f117210 */ /* 0x000fc80007ffe0ff */
[----:B------:R-:W-:-:S05]  /*0620*/  IADD3 R13, PT, PT, R17, R0, RZ ;  /* 0x00000000110d7210 */ /* 0x000fca0007ffe0ff */
[----:B------:R-:W-:Y:S02]  /*0630*/  IMAD.IADD R5, R13, 0x1, R0 ;  /* 0x000000010d057824 */ /* 0x000fe400078e0200 */
[----:B-1----:R-:W-:-:S04]  /*0640*/  IMAD.WIDE.U32 R14, R15, 0x4, R10 ;  /* 0x000000040f0e7825 */ /* 0x002fc800078e000a */
[--C-:B------:R-:W-:Y:S02]  /*0650*/  IMAD.WIDE.U32 R16, R17, 0x4, R10.reuse ;  /* 0x0000000411107825 */ /* 0x100fe400078e000a */
[----:B0-----:R-:W2:Y:S02]  /*0660*/  LDG.E R15, desc[UR8][R14.64] ;  /* 0x000000080e0f7981 */ /* 0x001ea4000c1e1900 */
[--C-:B------:R-:W-:Y:S02]  /*0670*/  IMAD.WIDE R8, R9, 0x4, R10.reuse ;  /* 0x0000000409087825 */ /* 0x100fe400078e020a */
[----:B------:R-:W3:Y:S02]  /*0680*/  LDG.E R17, desc[UR8][R16.64] ;  /* 0x0000000810117981 */ /* 0x000ee4000c1e1900 */
[--C-:B------:R-:W-:Y:S02]  /*0690*/  IMAD.WIDE.U32 R12, R13, 0x4, R10.reuse ;  /* 0x000000040d0c7825 */ /* 0x100fe400078e000a */
[----:B------:R-:W2:Y:S02]  /*06a0*/  LDG.E R2, desc[UR8][R8.64] ;  /* 0x0000000808027981 */ /* 0x000ea4000c1e1900 */
[----:B------:R-:W-:-:S02]  /*06b0*/  IMAD.WIDE.U32 R10, R5, 0x4, R10 ;  /* 0x00000004050a7825 */ /* 0x000fc400078e000a */
[----:B------:R-:W3:Y:S04]  /*06c0*/  LDG.E R18, desc[UR8][R8.64+0x4] ;  /* 0x0000040808127981 */ /* 0x000ee8000c1e1900 */
[----:B------:R-:W4:Y:S04]  /*06d0*/  LDG.E R20, desc[UR8][R8.64+0x8] ;  /* 0x0000080808147981 */ /* 0x000f28000c1e1900 */
[----:B------:R-:W5:Y:S04]  /*06e0*/  LDG.E R21, desc[UR8][R8.64+0xc] ;  /* 0x00000c0808157981 */ /* 0x000f68000c1e1900 */
[----:B------:R-:W4:Y:S04]  /*06f0*/  LDG.E R13, desc[UR8][R12.64] ;  /* 0x000000080c0d7981 */ /* 0x000f28000c1e1900 */
[----:B------:R-:W5:Y:S01]  /*0700*/  LDG.E R10, desc[UR8][R10.64] ;  /* 0x000000080a0a7981 */ /* 0x000f62000c1e1900 */
[----:B------:R-:W-:Y:S01]  /*0710*/  IADD3 R7, PT, PT, R7, 0x4, RZ ;  /* 0x0000000407077810 */ /* 0x000fe20007ffe0ff */
[----:B--2---:R-:W-:Y:S01]  /*0720*/  FADD R5, R2, R15 ;  /* 0x0000000f02057221 */ /* 0x004fe20000000000 */
[----:B---3--:R-:W-:-:S05]  /*0730*/  FADD R18, R18, R17 ;  /* 0x0000001112127221 */ /* 0x008fca0000000000 */
[----:B------:R-:W-:Y:S01]  /*0740*/  FMNMX3 R5, R6, R5, R18, PT ;  /* 0x0000000506057276 */ /* 0x000fe20003800012 */
[----:B----4-:R-:W-:Y:S01]  /*0750*/  FADD R20, R20, R13 ;  /* 0x0000000d14147221 */ /* 0x010fe20000000000 */
[----:B-----5:R-:W-:-:S05]  /*0760*/  FADD R21, R21, R10 ;  /* 0x0000000a15157221 */ /* 0x020fca0000000000 */
[----:B------:R-:W-:-:S07]  /*0770*/  FMNMX3 R6, R5, R20, R21, PT ;  /* 0x0000001405067276 */ /* 0x000fce0003800015 */
.L_x_3:
[----:B------:R-:W-:Y:S05]  /*0780*/  @!P1 BRA `(.L_x_2) ;  /* 0x00000000006c9947 */ /* 0x000fea0003800000 */
[----:B------:R-:W-:Y:S02]  /*0790*/  ISETP.NE.AND P0, PT, R19, 0x1, PT ;  /* 0x000000011300780c */ /* 0x000fe40003f05270 */
[----:B------:R-:W-:-:S04]  /*07a0*/  LOP3.LUT R2, R0, 0x1, RZ, 0xc0, !PT ;  /* 0x0000000100027812 */ /* 0x000fc800078ec0ff */
[----:B------:R-:W-:-:S07]  /*07b0*/  ISETP.NE.U32.AND P1, PT, R2, 0x1, PT ;  /* 0x000000010200780c */ /* 0x000fce0003f25070 */
[----:B------:R-:W1:Y:S01]  /*07c0*/  @P0 LDC.64 R10, c[0x0][0x388] ;  /* 0x0000e200ff0a0b82 */ /* 0x000e620000000a00 */
[CC--:B------:R-:W-:Y:S01]  /*07d0*/  @P0 IMAD R5, R7.reuse, R0.reuse, R3 ;  /* 0x0000000007050224 */ /* 0x0c0fe200078e0203 */
[----:B------:R-:W-:Y:S02]  /*07e0*/  @P0 IADD3 R13, PT, PT, R4, R7, RZ ;  /* 0x00000007040d0210 */ /* 0x000fe40007ffe0ff */
[----:B------:R-:W-:Y:S02]  /*07f0*/  @P0 IADD3 R7, PT, PT, R7, 0x2, RZ ;  /* 0x0000000207070810 */ /* 0x000fe40007ffe0ff */
[C---:B------:R-:W-:Y:S02]  /*0800*/  @P0 IADD3 R17, PT, PT, R5.reuse, R0, RZ ;  /* 0x0000000005110210 */ /* 0x040fe40007ffe0ff */
[----:B------:R-:W2:Y:S01]  /*0810*/  @!P1 LDC.64 R8, c[0x0][0x388] ;  /* 0x0000e200ff089b82 */ /* 0x000ea20000000a00 */
[----:B-1----:R-:W-:-:S04]  /*0820*/  @P0 IMAD.WIDE.U32 R14, R5, 0x4, R10 ;  /* 0x00000004050e0825 */ /* 0x002fc800078e000a */
[----:B------:R-:W-:Y:S01]  /*0830*/  @!P1 IMAD R5, R7, R0, R3 ;  /* 0x0000000007059224 */ /* 0x000fe200078e0203 */
[----:B------:R-:W-:Y:S01]  /*0840*/  @!P1 IADD3 R7, PT, PT, R4, R7, RZ ;  /* 0x0000000704079210 */ /* 0x000fe20007ffe0ff */
[--C-:B------:R-:W-:Y:S01]  /*0850*/  @P0 IMAD.WIDE.U32 R16, R17, 0x4, R10.reuse ;  /* 0x0000000411100825 */ /* 0x100fe200078e000a */
[----:B0-----:R-:W3:Y:S03]  /*0860*/  @P0 LDG.E R15, desc[UR8][R14.64] ;  /* 0x000000080e0f0981 */ /* 0x001ee6000c1e1900 */
[----:B------:R-:W-:Y:S02]  /*0870*/  @P0 IMAD.WIDE R12, R13, 0x4, R10 ;  /* 0x000000040d0c0825 */ /* 0x000fe400078e020a */
[----:B------:R-:W4:Y:S02]  /*0880*/  @P0 LDG.E R17, desc[UR8][R16.64] ;  /* 0x0000000810110981 */ /* 0x000f24000c1e1900 */
[----:B--2---:R-:W-:-:S02]  /*0890*/  @!P1 IMAD.WIDE R10, R7, 0x4, R8 ;  /* 0x00000004070a9825 */ /* 0x004fc400078e0208 */
[----:B------:R-:W3:Y:S02]  /*08a0*/  @P0 LDG.E R0, desc[UR8][R12.64] ;  /* 0x000000080c000981 */ /* 0x000ee4000c1e1900 */
[----:B------:R-:W-:Y:S02]  /*08b0*/  @!P1 IMAD.WIDE.U32 R8, R5, 0x4, R8 ;  /* 0x0000000405089825 */ /* 0x000fe400078e0008 */
[----:B------:R-:W4:Y:S04]  /*08c0*/  @P0 LDG.E R2, desc[UR8][R12.64+0x4] ;  /* 0x000004080c020981 */ /* 0x000f28000c1e1900 */
[----:B------:R-:W2:Y:S04]  /*08d0*/  @!P1 LDG.E R10, desc[UR8][R10.64] ;  /* 0x000000080a0a9981 */ /* 0x000ea8000c1e1900 */
[----:B------:R-:W2:Y:S01]  /*08e0*/  @!P1 LDG.E R9, desc[UR8][R8.64] ;  /* 0x0000000808099981 */ /* 0x000ea2000c1e1900 */
[----:B---3--:R-:W-:Y:S01]  /*08f0*/  @P0 FADD R7, R0, R15 ;  /* 0x0000000f00070221 */ /* 0x008fe20000000000 */
[----:B----4-:R-:W-:-:S05]  /*0900*/  @P0 FADD R2, R2, R17 ;  /* 0x0000001102020221 */ /* 0x010fca0000000000 */
[----:B------:R-:W-:Y:S01]  /*0910*/  @P0 FMNMX3 R6, R6, R7, R2, PT ;  /* 0x0000000706060276 */ /* 0x000fe20003800002 */
[----:B--2---:R-:W-:-:S05]  /*0920*/  @!P1 FADD R5, R10, R9 ;  /* 0x000000090a059221 */ /* 0x004fca0000000000 */
[----:B------:R-:W-:-:S07]  /*0930*/  @!P1 FMNMX R6, R6, R5, PT ;  /* 0x0000000506069209 */ /* 0x000fce0003800000 */
.L_x_2:
[----:B------:R-:W1:Y:S01]  /*0940*/  LDC.64 R8, c[0x0][0x380] ;  /* 0x0000e000ff087b82 */ /* 0x000e620000000a00 */
[----:B------:R-:W-:-:S05]  /*0950*/  IADD3 R3, PT, PT, R3, R4, RZ ;  /* 0x0000000403037210 */ /* 0x000fca0007ffe0ff */
[----:B-1----:R-:W-:-:S05]  /*0960*/  IMAD.WIDE R2, R3, 0x4, R8 ;  /* 0x0000000403027825 */ /* 0x002fca00078e0208 */
[----:B0-----:R-:W-:Y:S01]  /*0970*/  STG.E desc[UR8][R2.64], R6 ;  /* 0x0000000602007986 */ /* 0x001fe2000c101908 */
[----:B------:R-:W-:Y:S05]  /*0980*/  EXIT ;  /* 0x000000000000794d */ /* 0x000fea0003800000 */
.L_x_4:
[----:B------:R-:W-:-:S00]  /*0990*/  BRA `(.L_x_4) ;  /* 0xfffffffc00fc7947 */ /* 0x000fc0000383ffff */
[----:B------:R-:W-:-:S00]  /*09a0*/  NOP ;  /* 0x0000000000007918 */ /* 0x000fc00000000000 */
        /* <DEDUP_REMOVED lines=13> */
.L_x_5:


//--------------------- .nv.shared.reserved.0     --------------------------
	.section	.nv.shared.reserved.0,"aw",@nobits
	.weak		__nv_reservedSMEM_offset_0_alias
	.size		__nv_reservedSMEM_offset_0_alias, 0, 64
	.other		__nv_reservedSMEM_offset_0_alias,@"STO_CUDA_RESERVED_SHARED STV_DEFAULT"
__nv_reservedSMEM_offset_0_alias:
	.zero		0
	.zero		64


//--------------------- .nv.constant0._Z8mykernelPfPKfi --------------------------
	.section	.nv.constant0._Z8mykernelPfPKfi,"a",@progbits
	.sectionflags	@""
	.align	4
.nv.constant0._Z8mykernelPfPKfi:
	.zero		916


//--------------------- SYMBOLS --------------------------

	.type		.nv.reservedSmem.offset0,@object
	.size		.nv.reservedSmem.offset0,0x4
